//
// Generated by NVIDIA NVVM Compiler
//
// Compiler Build ID: CL-36424714
// Cuda compilation tools, release 13.0, V13.0.88
// Based on NVVM 20.0.0
//

.version 9.0
.target sm_100
.address_size 64

	// .globl	_Z18dqn_forward_kernelPfS_S_S_iii

.visible .entry _Z18dqn_forward_kernelPfS_S_S_iii(
	.param .u64 .ptr .align 1 _Z18dqn_forward_kernelPfS_S_S_iii_param_0,
	.param .u64 .ptr .align 1 _Z18dqn_forward_kernelPfS_S_S_iii_param_1,
	.param .u64 .ptr .align 1 _Z18dqn_forward_kernelPfS_S_S_iii_param_2,
	.param .u64 .ptr .align 1 _Z18dqn_forward_kernelPfS_S_S_iii_param_3,
	.param .u32 _Z18dqn_forward_kernelPfS_S_S_iii_param_4,
	.param .u32 _Z18dqn_forward_kernelPfS_S_S_iii_param_5,
	.param .u32 _Z18dqn_forward_kernelPfS_S_S_iii_param_6
)
{
	.reg .pred 	%p<11>;
	.reg .b32 	%r<42>;
	.reg .b32 	%f<67>;
	.reg .b64 	%rd<44>;

	ld.param.u64 	%rd6, [_Z18dqn_forward_kernelPfS_S_S_iii_param_0];
	ld.param.u64 	%rd7, [_Z18dqn_forward_kernelPfS_S_S_iii_param_1];
	ld.param.u64 	%rd4, [_Z18dqn_forward_kernelPfS_S_S_iii_param_2];
	ld.param.u64 	%rd5, [_Z18dqn_forward_kernelPfS_S_S_iii_param_3];
	ld.param.u32 	%r22, [_Z18dqn_forward_kernelPfS_S_S_iii_param_4];
	ld.param.u32 	%r20, [_Z18dqn_forward_kernelPfS_S_S_iii_param_5];
	ld.param.u32 	%r21, [_Z18dqn_forward_kernelPfS_S_S_iii_param_6];
	cvta.to.global.u64 	%rd1, %rd7;
	cvta.to.global.u64 	%rd2, %rd6;
	mov.u32 	%r23, %ctaid.x;
	mov.u32 	%r24, %ntid.x;
	mov.u32 	%r25, %tid.x;
	mad.lo.s32 	%r1, %r23, %r24, %r25;
	mul.lo.s32 	%r26, %r21, %r22;
	setp.ge.s32 	%p1, %r1, %r26;
	@%p1 bra 	$L__BB0_14;
	cvta.to.global.u64 	%rd8, %rd4;
	rem.s32 	%r2, %r1, %r21;
	mul.wide.s32 	%rd9, %r2, 4;
	add.s64 	%rd10, %rd8, %rd9;
	ld.global.f32 	%f66, [%rd10];
	setp.lt.s32 	%p2, %r20, 1;
	@%p2 bra 	$L__BB0_13;
	div.s32 	%r28, %r1, %r21;
	mul.lo.s32 	%r3, %r28, %r20;
	and.b32  	%r4, %r20, 7;
	setp.lt.u32 	%p3, %r20, 8;
	mov.b32 	%r40, 0;
	@%p3 bra 	$L__BB0_5;
	and.b32  	%r40, %r20, 2147483640;
	neg.s32 	%r38, %r40;
	shl.b32 	%r7, %r21, 3;
	add.s64 	%rd3, %rd2, 16;
	mul.wide.s32 	%rd15, %r21, 4;
	mov.u32 	%r36, %r3;
	mov.u32 	%r37, %r2;
$L__BB0_4:
	.pragma "nounroll";
	mul.wide.s32 	%rd11, %r36, 4;
	add.s64 	%rd12, %rd3, %rd11;
	ld.global.f32 	%f15, [%rd12+-16];
	mul.wide.s32 	%rd13, %r37, 4;
	add.s64 	%rd14, %rd1, %rd13;
	ld.global.f32 	%f16, [%rd14];
	fma.rn.f32 	%f17, %f15, %f16, %f66;
	ld.global.f32 	%f18, [%rd12+-12];
	add.s64 	%rd16, %rd14, %rd15;
	ld.global.f32 	%f19, [%rd16];
	fma.rn.f32 	%f20, %f18, %f19, %f17;
	ld.global.f32 	%f21, [%rd12+-8];
	add.s64 	%rd17, %rd16, %rd15;
	ld.global.f32 	%f22, [%rd17];
	fma.rn.f32 	%f23, %f21, %f22, %f20;
	ld.global.f32 	%f24, [%rd12+-4];
	add.s64 	%rd18, %rd17, %rd15;
	ld.global.f32 	%f25, [%rd18];
	fma.rn.f32 	%f26, %f24, %f25, %f23;
	ld.global.f32 	%f27, [%rd12];
	add.s64 	%rd19, %rd18, %rd15;
	ld.global.f32 	%f28, [%rd19];
	fma.rn.f32 	%f29, %f27, %f28, %f26;
	ld.global.f32 	%f30, [%rd12+4];
	add.s64 	%rd20, %rd19, %rd15;
	ld.global.f32 	%f31, [%rd20];
	fma.rn.f32 	%f32, %f30, %f31, %f29;
	ld.global.f32 	%f33, [%rd12+8];
	add.s64 	%rd21, %rd20, %rd15;
	ld.global.f32 	%f34, [%rd21];
	fma.rn.f32 	%f35, %f33, %f34, %f32;
	ld.global.f32 	%f36, [%rd12+12];
	add.s64 	%rd22, %rd21, %rd15;
	ld.global.f32 	%f37, [%rd22];
	fma.rn.f32 	%f66, %f36, %f37, %f35;
	add.s32 	%r38, %r38, 8;
	add.s32 	%r37, %r37, %r7;
	add.s32 	%r36, %r36, 8;
	setp.ne.s32 	%p4, %r38, 0;
	@%p4 bra 	$L__BB0_4;
$L__BB0_5:
	setp.eq.s32 	%p5, %r4, 0;
	@%p5 bra 	$L__BB0_13;
	and.b32  	%r15, %r20, 3;
	setp.lt.u32 	%p6, %r4, 4;
	@%p6 bra 	$L__BB0_8;
	add.s32 	%r29, %r40, %r3;
	mul.wide.s32 	%rd23, %r29, 4;
	add.s64 	%rd24, %rd2, %rd23;
	ld.global.f32 	%f39, [%rd24];
	mad.lo.s32 	%r30, %r40, %r21, %r2;
	mul.wide.s32 	%rd25, %r30, 4;
	add.s64 	%rd26, %rd1, %rd25;
	ld.global.f32 	%f40, [%rd26];
	fma.rn.f32 	%f41, %f39, %f40, %f66;
	ld.global.f32 	%f42, [%rd24+4];
	mul.wide.s32 	%rd27, %r21, 4;
	add.s64 	%rd28, %rd26, %rd27;
	ld.global.f32 	%f43, [%rd28];
	fma.rn.f32 	%f44, %f42, %f43, %f41;
	ld.global.f32 	%f45, [%rd24+8];
	add.s64 	%rd29, %rd28, %rd27;
	ld.global.f32 	%f46, [%rd29];
	fma.rn.f32 	%f47, %f45, %f46, %f44;
	ld.global.f32 	%f48, [%rd24+12];
	add.s64 	%rd30, %rd29, %rd27;
	ld.global.f32 	%f49, [%rd30];
	fma.rn.f32 	%f66, %f48, %f49, %f47;
	add.s32 	%r40, %r40, 4;
$L__BB0_8:
	setp.eq.s32 	%p7, %r15, 0;
	@%p7 bra 	$L__BB0_13;
	setp.eq.s32 	%p8, %r15, 1;
	@%p8 bra 	$L__BB0_11;
	add.s32 	%r31, %r40, %r3;
	mul.wide.s32 	%rd31, %r31, 4;
	add.s64 	%rd32, %rd2, %rd31;
	ld.global.f32 	%f51, [%rd32];
	mad.lo.s32 	%r32, %r40, %r21, %r2;
	mul.wide.s32 	%rd33, %r32, 4;
	add.s64 	%rd34, %rd1, %rd33;
	ld.global.f32 	%f52, [%rd34];
	fma.rn.f32 	%f53, %f51, %f52, %f66;
	ld.global.f32 	%f54, [%rd32+4];
	mul.wide.s32 	%rd35, %r21, 4;
	add.s64 	%rd36, %rd34, %rd35;
	ld.global.f32 	%f55, [%rd36];
	fma.rn.f32 	%f66, %f54, %f55, %f53;
	add.s32 	%r40, %r40, 2;
$L__BB0_11:
	and.b32  	%r33, %r20, 1;
	setp.eq.b32 	%p9, %r33, 1;
	not.pred 	%p10, %p9;
	@%p10 bra 	$L__BB0_13;
	add.s32 	%r34, %r40, %r3;
	mul.wide.s32 	%rd37, %r34, 4;
	add.s64 	%rd38, %rd2, %rd37;
	ld.global.f32 	%f56, [%rd38];
	mad.lo.s32 	%r35, %r40, %r21, %r2;
	mul.wide.s32 	%rd39, %r35, 4;
	add.s64 	%rd40, %rd1, %rd39;
	ld.global.f32 	%f57, [%rd40];
	fma.rn.f32 	%f66, %f56, %f57, %f66;
$L__BB0_13:
	max.f32 	%f58, %f66, 0f00000000;
	cvta.to.global.u64 	%rd41, %rd5;
	mul.wide.s32 	%rd42, %r1, 4;
	add.s64 	%rd43, %rd41, %rd42;
	st.global.f32 	[%rd43], %f58;
$L__BB0_14:
	ret;

}
	// .globl	_Z17dqn_output_kernelPfS_S_S_iii
.visible .entry _Z17dqn_output_kernelPfS_S_S_iii(
	.param .u64 .ptr .align 1 _Z17dqn_output_kernelPfS_S_S_iii_param_0,
	.param .u64 .ptr .align 1 _Z17dqn_output_kernelPfS_S_S_iii_param_1,
	.param .u64 .ptr .align 1 _Z17dqn_output_kernelPfS_S_S_iii_param_2,
	.param .u64 .ptr .align 1 _Z17dqn_output_kernelPfS_S_S_iii_param_3,
	.param .u32 _Z17dqn_output_kernelPfS_S_S_iii_param_4,
	.param .u32 _Z17dqn_output_kernelPfS_S_S_iii_param_5,
	.param .u32 _Z17dqn_output_kernelPfS_S_S_iii_param_6
)
{
	.reg .pred 	%p<11>;
	.reg .b32 	%r<42>;
	.reg .b32 	%f<66>;
	.reg .b64 	%rd<44>;

	ld.param.u64 	%rd6, [_Z17dqn_output_kernelPfS_S_S_iii_param_0];
	ld.param.u64 	%rd7, [_Z17dqn_output_kernelPfS_S_S_iii_param_1];
	ld.param.u64 	%rd4, [_Z17dqn_output_kernelPfS_S_S_iii_param_2];
	ld.param.u64 	%rd5, [_Z17dqn_output_kernelPfS_S_S_iii_param_3];
	ld.param.u32 	%r22, [_Z17dqn_output_kernelPfS_S_S_iii_param_4];
	ld.param.u32 	%r20, [_Z17dqn_output_kernelPfS_S_S_iii_param_5];
	ld.param.u32 	%r21, [_Z17dqn_output_kernelPfS_S_S_iii_param_6];
	cvta.to.global.u64 	%rd1, %rd7;
	cvta.to.global.u64 	%rd2, %rd6;
	mov.u32 	%r23, %ctaid.x;
	mov.u32 	%r24, %ntid.x;
	mov.u32 	%r25, %tid.x;
	mad.lo.s32 	%r1, %r23, %r24, %r25;
	mul.lo.s32 	%r26, %r21, %r22;
	setp.ge.s32 	%p1, %r1, %r26;
	@%p1 bra 	$L__BB1_14;
	cvta.to.global.u64 	%rd8, %rd4;
	rem.s32 	%r2, %r1, %r21;
	mul.wide.s32 	%rd9, %r2, 4;
	add.s64 	%rd10, %rd8, %rd9;
	ld.global.f32 	%f65, [%rd10];
	setp.lt.s32 	%p2, %r20, 1;
	@%p2 bra 	$L__BB1_13;
	div.s32 	%r28, %r1, %r21;
	mul.lo.s32 	%r3, %r28, %r20;
	and.b32  	%r4, %r20, 7;
	setp.lt.u32 	%p3, %r20, 8;
	mov.b32 	%r40, 0;
	@%p3 bra 	$L__BB1_5;
	and.b32  	%r40, %r20, 2147483640;
	neg.s32 	%r38, %r40;
	shl.b32 	%r7, %r21, 3;
	add.s64 	%rd3, %rd2, 16;
	mul.wide.s32 	%rd15, %r21, 4;
	mov.u32 	%r36, %r3;
	mov.u32 	%r37, %r2;
$L__BB1_4:
	.pragma "nounroll";
	mul.wide.s32 	%rd11, %r36, 4;
	add.s64 	%rd12, %rd3, %rd11;
	ld.global.f32 	%f15, [%rd12+-16];
	mul.wide.s32 	%rd13, %r37, 4;
	add.s64 	%rd14, %rd1, %rd13;
	ld.global.f32 	%f16, [%rd14];
	fma.rn.f32 	%f17, %f15, %f16, %f65;
	ld.global.f32 	%f18, [%rd12+-12];
	add.s64 	%rd16, %rd14, %rd15;
	ld.global.f32 	%f19, [%rd16];
	fma.rn.f32 	%f20, %f18, %f19, %f17;
	ld.global.f32 	%f21, [%rd12+-8];
	add.s64 	%rd17, %rd16, %rd15;
	ld.global.f32 	%f22, [%rd17];
	fma.rn.f32 	%f23, %f21, %f22, %f20;
	ld.global.f32 	%f24, [%rd12+-4];
	add.s64 	%rd18, %rd17, %rd15;
	ld.global.f32 	%f25, [%rd18];
	fma.rn.f32 	%f26, %f24, %f25, %f23;
	ld.global.f32 	%f27, [%rd12];
	add.s64 	%rd19, %rd18, %rd15;
	ld.global.f32 	%f28, [%rd19];
	fma.rn.f32 	%f29, %f27, %f28, %f26;
	ld.global.f32 	%f30, [%rd12+4];
	add.s64 	%rd20, %rd19, %rd15;
	ld.global.f32 	%f31, [%rd20];
	fma.rn.f32 	%f32, %f30, %f31, %f29;
	ld.global.f32 	%f33, [%rd12+8];
	add.s64 	%rd21, %rd20, %rd15;
	ld.global.f32 	%f34, [%rd21];
	fma.rn.f32 	%f35, %f33, %f34, %f32;
	ld.global.f32 	%f36, [%rd12+12];
	add.s64 	%rd22, %rd21, %rd15;
	ld.global.f32 	%f37, [%rd22];
	fma.rn.f32 	%f65, %f36, %f37, %f35;
	add.s32 	%r38, %r38, 8;
	add.s32 	%r37, %r37, %r7;
	add.s32 	%r36, %r36, 8;
	setp.ne.s32 	%p4, %r38, 0;
	@%p4 bra 	$L__BB1_4;
$L__BB1_5:
	setp.eq.s32 	%p5, %r4, 0;
	@%p5 bra 	$L__BB1_13;
	and.b32  	%r15, %r20, 3;
	setp.lt.u32 	%p6, %r4, 4;
	@%p6 bra 	$L__BB1_8;
	add.s32 	%r29, %r40, %r3;
	mul.wide.s32 	%rd23, %r29, 4;
	add.s64 	%rd24, %rd2, %rd23;
	ld.global.f32 	%f39, [%rd24];
	mad.lo.s32 	%r30, %r40, %r21, %r2;
	mul.wide.s32 	%rd25, %r30, 4;
	add.s64 	%rd26, %rd1, %rd25;
	ld.global.f32 	%f40, [%rd26];
	fma.rn.f32 	%f41, %f39, %f40, %f65;
	ld.global.f32 	%f42, [%rd24+4];
	mul.wide.s32 	%rd27, %r21, 4;
	add.s64 	%rd28, %rd26, %rd27;
	ld.global.f32 	%f43, [%rd28];
	fma.rn.f32 	%f44, %f42, %f43, %f41;
	ld.global.f32 	%f45, [%rd24+8];
	add.s64 	%rd29, %rd28, %rd27;
	ld.global.f32 	%f46, [%rd29];
	fma.rn.f32 	%f47, %f45, %f46, %f44;
	ld.global.f32 	%f48, [%rd24+12];
	add.s64 	%rd30, %rd29, %rd27;
	ld.global.f32 	%f49, [%rd30];
	fma.rn.f32 	%f65, %f48, %f49, %f47;
	add.s32 	%r40, %r40, 4;
$L__BB1_8:
	setp.eq.s32 	%p7, %r15, 0;
	@%p7 bra 	$L__BB1_13;
	setp.eq.s32 	%p8, %r15, 1;
	@%p8 bra 	$L__BB1_11;
	add.s32 	%r31, %r40, %r3;
	mul.wide.s32 	%rd31, %r31, 4;
	add.s64 	%rd32, %rd2, %rd31;
	ld.global.f32 	%f51, [%rd32];
	mad.lo.s32 	%r32, %r40, %r21, %r2;
	mul.wide.s32 	%rd33, %r32, 4;
	add.s64 	%rd34, %rd1, %rd33;
	ld.global.f32 	%f52, [%rd34];
	fma.rn.f32 	%f53, %f51, %f52, %f65;
	ld.global.f32 	%f54, [%rd32+4];
	mul.wide.s32 	%rd35, %r21, 4;
	add.s64 	%rd36, %rd34, %rd35;
	ld.global.f32 	%f55, [%rd36];
	fma.rn.f32 	%f65, %f54, %f55, %f53;
	add.s32 	%r40, %r40, 2;
$L__BB1_11:
	and.b32  	%r33, %r20, 1;
	setp.eq.b32 	%p9, %r33, 1;
	not.pred 	%p10, %p9;
	@%p10 bra 	$L__BB1_13;
	add.s32 	%r34, %r40, %r3;
	mul.wide.s32 	%rd37, %r34, 4;
	add.s64 	%rd38, %rd2, %rd37;
	ld.global.f32 	%f56, [%rd38];
	mad.lo.s32 	%r35, %r40, %r21, %r2;
	mul.wide.s32 	%rd39, %r35, 4;
	add.s64 	%rd40, %rd1, %rd39;
	ld.global.f32 	%f57, [%rd40];
	fma.rn.f32 	%f65, %f56, %f57, %f65;
$L__BB1_13:
	cvta.to.global.u64 	%rd41, %rd5;
	mul.wide.s32 	%rd42, %r1, 4;
	add.s64 	%rd43, %rd41, %rd42;
	st.global.f32 	[%rd43], %f65;
$L__BB1_14:
	ret;

}


// ===== COMPILED SASS (sm_100) =====

	.target	sm_100

	.elftype	@"ET_EXEC"


//--------------------- .note.nv.tkinfo           --------------------------
	.section	.note.nv.tkinfo,"",@"SHT_NOTE"
	.sectionflags	@"SHF_NOTE_NV_TKINFO"
	.tkinfo
        /*0018*/ 	.word	0x00000002
        /*0030*/ 	.string	""
        /*0030*/ 	.string	"ptxas"
        /*0030*/ 	.string	"Cuda compilation tools, release 13.0, V13.0.88"
        /*0030*/ 	.string	"Build cuda_13.0.r13.0/compiler.36424714_0"
        /*0030*/ 	.string	"-arch sm_100 -m 64 "



//--------------------- .note.nv.cuinfo           --------------------------
	.section	.note.nv.cuinfo,"",@"SHT_NOTE"
	.sectionflags	@"SHF_NOTE_NV_CUINFO"
        /*0018*/ 	.short	0x0002
        /*001a*/ 	.short	0x0064
        /*001c*/ 	.short	0x0082
	.zero		2


//--------------------- .nv.info                  --------------------------
	.section	.nv.info,"",@"SHT_CUDA_INFO"
	.align	4


	//----- nvinfo : EIATTR_REGCOUNT
	.align		4
        /*0000*/ 	.byte	0x04, 0x2f
        /*0002*/ 	.short	(.L_1 - .L_0)
	.align		4
.L_0:
        /*0004*/ 	.word	index@(_Z18dqn_forward_kernelPfS_S_S_iii)
        /*0008*/ 	.word	0x00000020


	//----- nvinfo : EIATTR_FRAME_SIZE
	.align		4
.L_1:
        /*000c*/ 	.byte	0x04, 0x11
        /*000e*/ 	.short	(.L_3 - .L_2)
	.align		4
.L_2:
        /*0010*/ 	.word	index@(_Z18dqn_forward_kernelPfS_S_S_iii)
        /*0014*/ 	.word	0x00000000


	//----- nvinfo : EIATTR_REGCOUNT
	.align		4
.L_3:
        /*0018*/ 	.byte	0x04, 0x2f
        /*001a*/ 	.short	(.L_5 - .L_4)
	.align		4
.L_4:
        /*001c*/ 	.word	index@(_Z17dqn_output_kernelPfS_S_S_iii)
        /*0020*/ 	.word	0x00000020


	//----- nvinfo : EIATTR_FRAME_SIZE
	.align		4
.L_5:
        /*0024*/ 	.byte	0x04, 0x11
        /*0026*/ 	.short	(.L_7 - .L_6)
	.align		4
.L_6:
        /*0028*/ 	.word	index@(_Z17dqn_output_kernelPfS_S_S_iii)
        /*002c*/ 	.word	0x00000000


	//----- nvinfo : EIATTR_MIN_STACK_SIZE
	.align		4
.L_7:
        /*0030*/ 	.byte	0x04, 0x12
        /*0032*/ 	.short	(.L_9 - .L_8)
	.align		4
.L_8:
        /*0034*/ 	.word	index@(_Z17dqn_output_kernelPfS_S_S_iii)
        /*0038*/ 	.word	0x00000000


	//----- nvinfo : EIATTR_MIN_STACK_SIZE
	.align		4
.L_9:
        /*003c*/ 	.byte	0x04, 0x12
        /*003e*/ 	.short	(.L_11 - .L_10)
	.align		4
.L_10:
        /*0040*/ 	.word	index@(_Z18dqn_forward_kernelPfS_S_S_iii)
        /*0044*/ 	.word	0x00000000
.L_11:


//--------------------- .nv.compat                --------------------------
	.section	.nv.compat,"",@"SHT_CUDA_COMPAT_INFO"
	.align	4
        /*0000*/ 	.byte	0x02, 0x09, 0x00, 0x00, 0x02, 0x02, 0x01, 0x00, 0x02, 0x05, 0x05, 0x00, 0x03, 0x07, 0x01, 0x01
        /*0010*/ 	.byte	0x02, 0x03, 0x00, 0x00, 0x02, 0x06, 0x01, 0x00, 0x04, 0x0b, 0x08, 0x00, 0x09, 0x00, 0x00, 0x00
        /*0020*/ 	.byte	0x00, 0x00, 0x00, 0x00


//--------------------- .nv.info._Z17dqn_output_kernelPfS_S_S_iii --------------------------
	.section	.nv.info._Z17dqn_output_kernelPfS_S_S_iii,"",@"SHT_CUDA_INFO"
	.sectionflags	@""
	.align	4


	//----- nvinfo : EIATTR_CUDA_API_VERSION
	.align		4
        /*0000*/ 	.byte	0x04, 0x37
        /*0002*/ 	.short	(.L_13 - .L_12)
.L_12:
        /*0004*/ 	.word	0x00000082


	//----- nvinfo : EIATTR_KPARAM_INFO
	.align		4
.L_13:
        /*0008*/ 	.byte	0x04, 0x17
        /*000a*/ 	.short	(.L_15 - .L_14)
.L_14:
        /*000c*/ 	.word	0x00000000
        /*0010*/ 	.short	0x0006
        /*0012*/ 	.short	0x0028
        /*0014*/ 	.byte	0x00, 0xf0, 0x11, 0x00


	//----- nvinfo : EIATTR_KPARAM_INFO
	.align		4
.L_15:
        /*0018*/ 	.byte	0x04, 0x17
        /*001a*/ 	.short	(.L_17 - .L_16)
.L_16:
        /*001c*/ 	.word	0x00000000
        /*0020*/ 	.short	0x0005
        /*0022*/ 	.short	0x0024
        /*0024*/ 	.byte	0x00, 0xf0, 0x11, 0x00


	//----- nvinfo : EIATTR_KPARAM_INFO
	.align		4
.L_17:
        /*0028*/ 	.byte	0x04, 0x17
        /*002a*/ 	.short	(.L_19 - .L_18)
.L_18:
        /*002c*/ 	.word	0x00000000
        /*0030*/ 	.short	0x0004
        /*0032*/ 	.short	0x0020
        /*0034*/ 	.byte	0x00, 0xf0, 0x11, 0x00


	//----- nvinfo : EIATTR_KPARAM_INFO
	.align		4
.L_19:
        /*0038*/ 	.byte	0x04, 0x17
        /*003a*/ 	.short	(.L_21 - .L_20)
.L_20:
        /*003c*/ 	.word	0x00000000
        /*0040*/ 	.short	0x0003
        /*0042*/ 	.short	0x0018
        /*0044*/ 	.byte	0x00, 0xf5, 0x21, 0x00


	//----- nvinfo : EIATTR_KPARAM_INFO
	.align		4
.L_21:
        /*0048*/ 	.byte	0x04, 0x17
        /*004a*/ 	.short	(.L_23 - .L_22)
.L_22:
        /*004c*/ 	.word	0x00000000
        /*0050*/ 	.short	0x0002
        /*0052*/ 	.short	0x0010
        /*0054*/ 	.byte	0x00, 0xf5, 0x21, 0x00


	//----- nvinfo : EIATTR_KPARAM_INFO
	.align		4
.L_23:
        /*0058*/ 	.byte	0x04, 0x17
        /*005a*/ 	.short	(.L_25 - .L_24)
.L_24:
        /*005c*/ 	.word	0x00000000
        /*0060*/ 	.short	0x0001
        /*0062*/ 	.short	0x0008
        /*0064*/ 	.byte	0x00, 0xf5, 0x21, 0x00


	//----- nvinfo : EIATTR_KPARAM_INFO
	.align		4
.L_25:
        /*0068*/ 	.byte	0x04, 0x17
        /*006a*/ 	.short	(.L_27 - .L_26)
.L_26:
        /*006c*/ 	.word	0x00000000
        /*0070*/ 	.short	0x0000
        /*0072*/ 	.short	0x0000
        /*0074*/ 	.byte	0x00, 0xf5, 0x21, 0x00


	//----- nvinfo : EIATTR_SPARSE_MMA_MASK
	.align		4
.L_27:
        /*0078*/ 	.byte	0x03, 0x50
        /*007a*/ 	.short	0x0000


	//----- nvinfo : EIATTR_MAXREG_COUNT
	.align		4
        /*007c*/ 	.byte	0x03, 0x1b
        /*007e*/ 	.short	0x00ff


	//----- nvinfo : EIATTR_MERCURY_ISA_VERSION
	.align		4
        /*0080*/ 	.byte	0x03, 0x5f
        /*0082*/ 	.short	0x0101


	//----- nvinfo : EIATTR_VRC_CTA_INIT_COUNT
	.align		4
        /*0084*/ 	.byte	0x02, 0x4a
	.zero		1
	.zero		1


	//----- nvinfo : EIATTR_EXIT_INSTR_OFFSETS
	.align		4
        /*0088*/ 	.byte	0x04, 0x1c
        /*008a*/ 	.short	(.L_29 - .L_28)


	//   ....[0]....
.L_28:
        /*008c*/ 	.word	0x00000090


	//   ....[1]....
        /*0090*/ 	.word	0x000009e0


	//----- nvinfo : EIATTR_CBANK_PARAM_SIZE
	.align		4
.L_29:
        /*0094*/ 	.byte	0x03, 0x19
        /*0096*/ 	.short	0x002c


	//----- nvinfo : EIATTR_PARAM_CBANK
	.align		4
        /*0098*/ 	.byte	0x04, 0x0a
        /*009a*/ 	.short	(.L_31 - .L_30)
	.align		4
.L_30:
        /*009c*/ 	.word	index@(.nv.constant0._Z17dqn_output_kernelPfS_S_S_iii)
        /*00a0*/ 	.short	0x0380
        /*00a2*/ 	.short	0x002c


	//----- nvinfo : EIATTR_SW_WAR
	.align		4
.L_31:
        /*00a4*/ 	.byte	0x04, 0x36
        /*00a6*/ 	.short	(.L_33 - .L_32)
.L_32:
        /*00a8*/ 	.word	0x00000008
.L_33:


//--------------------- .nv.info._Z18dqn_forward_kernelPfS_S_S_iii --------------------------
	.section	.nv.info._Z18dqn_forward_kernelPfS_S_S_iii,"",@"SHT_CUDA_INFO"
	.sectionflags	@""
	.align	4


	//----- nvinfo : EIATTR_CUDA_API_VERSION
	.align		4
        /*0000*/ 	.byte	0x04, 0x37
        /*0002*/ 	.short	(.L_35 - .L_34)
.L_34:
        /*0004*/ 	.word	0x00000082


	//----- nvinfo : EIATTR_KPARAM_INFO
	.align		4
.L_35:
        /*0008*/ 	.byte	0x04, 0x17
        /*000a*/ 	.short	(.L_37 - .L_36)
.L_36:
        /*000c*/ 	.word	0x00000000
        /*0010*/ 	.short	0x0006
        /*0012*/ 	.short	0x0028
        /*0014*/ 	.byte	0x00, 0xf0, 0x11, 0x00


	//----- nvinfo : EIATTR_KPARAM_INFO
	.align		4
.L_37:
        /*0018*/ 	.byte	0x04, 0x17
        /*001a*/ 	.short	(.L_39 - .L_38)
.L_38:
        /*001c*/ 	.word	0x00000000
        /*0020*/ 	.short	0x0005
        /*0022*/ 	.short	0x0024
        /*0024*/ 	.byte	0x00, 0xf0, 0x11, 0x00


	//----- nvinfo : EIATTR_KPARAM_INFO
	.align		4
.L_39:
        /*0028*/ 	.byte	0x04, 0x17
        /*002a*/ 	.short	(.L_41 - .L_40)
.L_40:
        /*002c*/ 	.word	0x00000000
        /*0030*/ 	.short	0x0004
        /*0032*/ 	.short	0x0020
        /*0034*/ 	.byte	0x00, 0xf0, 0x11, 0x00


	//----- nvinfo : EIATTR_KPARAM_INFO
	.align		4
.L_41:
        /*0038*/ 	.byte	0x04, 0x17
        /*003a*/ 	.short	(.L_43 - .L_42)
.L_42:
        /*003c*/ 	.word	0x00000000
        /*0040*/ 	.short	0x0003
        /*0042*/ 	.short	0x0018
        /*0044*/ 	.byte	0x00, 0xf5, 0x21, 0x00


	//----- nvinfo : EIATTR_KPARAM_INFO
	.align		4
.L_43:
        /*0048*/ 	.byte	0x04, 0x17
        /*004a*/ 	.short	(.L_45 - .L_44)
.L_44:
        /*004c*/ 	.word	0x00000000
        /*0050*/ 	.short	0x0002
        /*0052*/ 	.short	0x0010
        /*0054*/ 	.byte	0x00, 0xf5, 0x21, 0x00


	//----- nvinfo : EIATTR_KPARAM_INFO
	.align		4
.L_45:
        /*0058*/ 	.byte	0x04, 0x17
        /*005a*/ 	.short	(.L_47 - .L_46)
.L_46:
        /*005c*/ 	.word	0x00000000
        /*0060*/ 	.short	0x0001
        /*0062*/ 	.short	0x0008
        /*0064*/ 	.byte	0x00, 0xf5, 0x21, 0x00


	//----- nvinfo : EIATTR_KPARAM_INFO
	.align		4
.L_47:
        /*0068*/ 	.byte	0x04, 0x17
        /*006a*/ 	.short	(.L_49 - .L_48)
.L_48:
        /*006c*/ 	.word	0x00000000
        /*0070*/ 	.short	0x0000
        /*0072*/ 	.short	0x0000
        /*0074*/ 	.byte	0x00, 0xf5, 0x21, 0x00


	//----- nvinfo : EIATTR_SPARSE_MMA_MASK
	.align		4
.L_49:
        /*0078*/ 	.byte	0x03, 0x50
        /*007a*/ 	.short	0x0000


	//----- nvinfo : EIATTR_MAXREG_COUNT
	.align		4
        /*007c*/ 	.byte	0x03, 0x1b
        /*007e*/ 	.short	0x00ff


	//----- nvinfo : EIATTR_MERCURY_ISA_VERSION
	.align		4
        /*0080*/ 	.byte	0x03, 0x5f
        /*0082*/ 	.short	0x0101


	//----- nvinfo : EIATTR_VRC_CTA_INIT_COUNT
	.align		4
        /*0084*/ 	.byte	0x02, 0x4a
	.zero		1
	.zero		1


	//----- nvinfo : EIATTR_EXIT_INSTR_OFFSETS
	.align		4
        /*0088*/ 	.byte	0x04, 0x1c
        /*008a*/ 	.short	(.L_51 - .L_50)


	//   ....[0]....
.L_50:
        /*008c*/ 	.word	0x00000090


	//   ....[1]....
        /*0090*/ 	.word	0x000009f0


	//----- nvinfo : EIATTR_CBANK_PARAM_SIZE
	.align		4
.L_51:
        /*0094*/ 	.byte	0x03, 0x19
        /*0096*/ 	.short	0x002c


	//----- nvinfo : EIATTR_PARAM_CBANK
	.align		4
        /*0098*/ 	.byte	0x04, 0x0a
        /*009a*/ 	.short	(.L_53 - .L_52)
	.align		4
.L_52:
        /*009c*/ 	.word	index@(.nv.constant0._Z18dqn_forward_kernelPfS_S_S_iii)
        /*00a0*/ 	.short	0x0380
        /*00a2*/ 	.short	0x002c


	//----- nvinfo : EIATTR_SW_WAR
	.align		4
.L_53:
        /*00a4*/ 	.byte	0x04, 0x36
        /*00a6*/ 	.short	(.L_55 - .L_54)
.L_54:
        /*00a8*/ 	.word	0x00000008
.L_55:


//--------------------- .nv.callgraph             --------------------------
	.section	.nv.callgraph,"",@"SHT_CUDA_CALLGRAPH"
	.align	4
	.sectionentsize	8
	.align		4
        /*0000*/ 	.word	0x00000000
	.align		4
        /*0004*/ 	.word	0xffffffff
	.align		4
        /*0008*/ 	.word	0x00000000
	.align		4
        /*000c*/ 	.word	0xfffffffe
	.align		4
        /*0010*/ 	.word	0x00000000
	.align		4
        /*0014*/ 	.word	0xfffffffd
	.align		4
        /*0018*/ 	.word	0x00000000
	.align		4
        /*001c*/ 	.word	0xfffffffc


//--------------------- .text._Z17dqn_output_kernelPfS_S_S_iii --------------------------
	.section	.text._Z17dqn_output_kernelPfS_S_S_iii,"ax",@progbits
	.align	128
        .global         _Z17dqn_output_kernelPfS_S_S_iii
        .type           _Z17dqn_output_kernelPfS_S_S_iii,@function
        .size           _Z17dqn_output_kernelPfS_S_S_iii,(.L_x_10 - _Z17dqn_output_kernelPfS_S_S_iii)
        .other          _Z17dqn_output_kernelPfS_S_S_iii,@"STO_CUDA_ENTRY STV_DEFAULT"
_Z17dqn_output_kernelPfS_S_S_iii:
.text._Z17dqn_output_kernelPfS_S_S_iii:
[----:B------:R-:W-:Y:S01]  /*0000*/  LDC R1, c[0x0][0x37c] ;  /* 0x0000df00ff017b82 */ /* 0x000fe20000000800 */
[----:B------:R-:W0:Y:S07]  /*0010*/  S2R R3, SR_TID.X ;  /* 0x0000000000037919 */ /* 0x000e2e0000002100 */
[----:B------:R-:W0:Y:S01]  /*0020*/  S2UR UR4, SR_CTAID.X ;  /* 0x00000000000479c3 */ /* 0x000e220000002500 */
[----:B------:R-:W1:Y:S07]  /*0030*/  LDCU UR5, c[0x0][0x3a0] ;  /* 0x00007400ff0577ac */ /* 0x000e6e0008000800 */
[----:B------:R-:W0:Y:S08]  /*0040*/  LDC R0, c[0x0][0x360] ;  /* 0x0000d800ff007b82 */ /* 0x000e300000000800 */
[----:B------:R-:W1:Y:S01]  /*0050*/  LDC R15, c[0x0][0x3a8] ;  /* 0x0000ea00ff0f7b82 */ /* 0x000e620000000800 */
[----:B0-----:R-:W-:-:S02]  /*0060*/  IMAD R0, R0, UR4, R3 ;  /* 0x0000000400007c24 */ /* 0x001fc4000f8e0203 */
[----:B-1----:R-:W-:-:S05]  /*0070*/  IMAD R3, R15, UR5, RZ ;  /* 0x000000050f037c24 */ /* 0x002fca000f8e02ff */
[----:B------:R-:W-:-:S13]  /*0080*/  ISETP.GE.AND P0, PT, R0, R3, PT ;  /* 0x000000030000720c */ /* 0x000fda0003f06270 */
[----:B------:R-:W-:Y:S05]  /*0090*/  @P0 EXIT ;  /* 0x000000000000094d */ /* 0x000fea0003800000 */
[----:B------:R-:W-:Y:S01]  /*00a0*/  IABS R7, R15 ;  /* 0x0000000f00077213 */ /* 0x000fe20000000000 */
[----:B------:R-:W0:Y:S01]  /*00b0*/  LDC R17, c[0x0][0x3a4] ;  /* 0x0000e900ff117b82 */ /* 0x000e220000000800 */
[----:B------:R-:W-:Y:S01]  /*00c0*/  ISETP.GE.AND P2, PT, R0, RZ, PT ;  /* 0x000000ff0000720c */ /* 0x000fe20003f46270 */
[----:B------:R-:W1:Y:S01]  /*00d0*/  LDCU.64 UR6, c[0x0][0x358] ;  /* 0x00006b00ff0677ac */ /* 0x000e620008000a00 */
[----:B------:R-:W2:Y:S05]  /*00e0*/  I2F.RP R4, R7 ;  /* 0x0000000700047306 */ /* 0x000eaa0000209400 */
[----:B------:R-:W3:Y:S03]  /*00f0*/  LDC.64 R26, c[0x0][0x390] ;  /* 0x0000e400ff1a7b82 */ /* 0x000ee60000000a00 */
[----:B--2---:R-:W2:Y:S02]  /*0100*/  MUFU.RCP R4, R4 ;  /* 0x0000000400047308 */ /* 0x004ea40000001000 */
[----:B--2---:R-:W-:-:S06]  /*0110*/  IADD3 R2, PT, PT, R4, 0xffffffe, RZ ;  /* 0x0ffffffe04027810 */ /* 0x004fcc0007ffe0ff */
[----:B------:R2:W4:Y:S02]  /*0120*/  F2I.FTZ.U32.TRUNC.NTZ R3, R2 ;  /* 0x0000000200037305 */ /* 0x000524000021f000 */
[----:B--2---:R-:W-:Y:S01]  /*0130*/  HFMA2 R2, -RZ, RZ, 0, 0 ;  /* 0x00000000ff027431 */ /* 0x004fe200000001ff */
[----:B----4-:R-:W-:-:S05]  /*0140*/  IADD3 R6, PT, PT, RZ, -R3, RZ ;  /* 0x80000003ff067210 */ /* 0x010fca0007ffe0ff */
[----:B------:R-:W-:Y:S01]  /*0150*/  IMAD R5, R6, R7, RZ ;  /* 0x0000000706057224 */ /* 0x000fe200078e02ff */
[----:B------:R-:W-:-:S03]  /*0160*/  IABS R6, R0 ;  /* 0x0000000000067213 */ /* 0x000fc60000000000 */
[----:B------:R-:W-:Y:S01]  /*0170*/  IMAD.HI.U32 R3, R3, R5, R2 ;  /* 0x0000000503037227 */ /* 0x000fe200078e0002 */
[----:B------:R-:W-:-:S05]  /*0180*/  LOP3.LUT R2, RZ, R15, RZ, 0x33, !PT ;  /* 0x0000000fff027212 */ /* 0x000fca00078e33ff */
[----:B------:R-:W-:-:S05]  /*0190*/  IMAD.HI.U32 R3, R3, R6, RZ ;  /* 0x0000000603037227 */ /* 0x000fca00078e00ff */
[----:B------:R-:W-:-:S05]  /*01a0*/  IADD3 R4, PT, PT, -R3, RZ, RZ ;  /* 0x000000ff03047210 */ /* 0x000fca0007ffe1ff */
[----:B------:R-:W-:-:S05]  /*01b0*/  IMAD R4, R7, R4, R6 ;  /* 0x0000000407047224 */ /* 0x000fca00078e0206 */
[----:B------:R-:W-:-:S13]  /*01c0*/  ISETP.GT.U32.AND P0, PT, R7, R4, PT ;  /* 0x000000040700720c */ /* 0x000fda0003f04070 */
[----:B------:R-:W-:-:S04]  /*01d0*/  @!P0 IADD3 R4, PT, PT, R4, -R7, RZ ;  /* 0x8000000704048210 */ /* 0x000fc80007ffe0ff */
[----:B------:R-:W-:Y:S02]  /*01e0*/  ISETP.GT.U32.AND P1, PT, R7, R4, PT ;  /* 0x000000040700720c */ /* 0x000fe40003f24070 */
[----:B------:R-:W-:-:S04]  /*01f0*/  IADD3 R5, PT, PT, R4, -R7, RZ ;  /* 0x8000000704057210 */ /* 0x000fc80007ffe0ff */
[----:B------:R-:W-:Y:S02]  /*0200*/  SEL R5, R5, R4, !P1 ;  /* 0x0000000405057207 */ /* 0x000fe40004800000 */
[----:B------:R-:W-:Y:S02]  /*0210*/  ISETP.NE.AND P1, PT, R15, RZ, PT ;  /* 0x000000ff0f00720c */ /* 0x000fe40003f25270 */
[----:B------:R-:W-:Y:S02]  /*0220*/  @!P2 IADD3 R5, PT, PT, -R5, RZ, RZ ;  /* 0x000000ff0505a210 */ /* 0x000fe40007ffe1ff */
[----:B0-----:R-:W-:Y:S02]  /*0230*/  ISETP.GE.AND P2, PT, R17, 0x1, PT ;  /* 0x000000011100780c */ /* 0x001fe40003f46270 */
[----:B------:R-:W-:-:S05]  /*0240*/  SEL R14, R2, R5, !P1 ;  /* 0x00000005020e7207 */ /* 0x000fca0004800000 */
[----:B---3--:R-:W-:-:S06]  /*0250*/  IMAD.WIDE R26, R14, 0x4, R26 ;  /* 0x000000040e1a7825 */ /* 0x008fcc00078e021a */
[----:B-1----:R0:W5:Y:S01]  /*0260*/  LDG.E R26, desc[UR6][R26.64] ;  /* 0x000000061a1a7981 */ /* 0x002162000c1e1900 */
[----:B------:R-:W-:Y:S05]  /*0270*/  @!P2 BRA `(.L_x_0) ;  /* 0x0000000400cca947 */ /* 0x000fea0003800000 */
[----:B------:R-:W-:Y:S02]  /*0280*/  ISETP.GE.U32.AND P2, PT, R4, R7, PT ;  /* 0x000000070400720c */ /* 0x000fe40003f46070 */
[----:B------:R-:W-:Y:S02]  /*0290*/  LOP3.LUT R4, R0, R15, RZ, 0x3c, !PT ;  /* 0x0000000f00047212 */ /* 0x000fe400078e3cff */
[----:B------:R-:W-:Y:S02]  /*02a0*/  @!P0 IADD3 R3, PT, PT, R3, 0x1, RZ ;  /* 0x0000000103038810 */ /* 0x000fe40007ffe0ff */
[----:B------:R-:W-:Y:S02]  /*02b0*/  ISETP.GE.AND P3, PT, R4, RZ, PT ;  /* 0x000000ff0400720c */ /* 0x000fe40003f66270 */
[C---:B------:R-:W-:Y:S02]  /*02c0*/  ISETP.GE.U32.AND P0, PT, R17.reuse, 0x8, PT ;  /* 0x000000081100780c */ /* 0x040fe40003f06070 */
[----:B------:R-:W-:-:S02]  /*02d0*/  LOP3.LUT R25, R17, 0x7, RZ, 0xc0, !PT ;  /* 0x0000000711197812 */ /* 0x000fc400078ec0ff */
[----:B------:R-:W-:Y:S02]  /*02e0*/  MOV R18, RZ ;  /* 0x000000ff00127202 */ /* 0x000fe40000000f00 */
[----:B------:R-:W-:Y:S02]  /*02f0*/  @P2 IADD3 R3, PT, PT, R3, 0x1, RZ ;  /* 0x0000000103032810 */ /* 0x000fe40007ffe0ff */
[----:B------:R-:W-:-:S03]  /*0300*/  ISETP.NE.AND P2, PT, R25, RZ, PT ;  /* 0x000000ff1900720c */ /* 0x000fc60003f45270 */
[----:B------:R-:W-:-:S04]  /*0310*/  @!P3 IADD3 R3, PT, PT, -R3, RZ, RZ ;  /* 0x000000ff0303b210 */ /* 0x000fc80007ffe1ff */
[----:B------:R-:W-:-:S05]  /*0320*/  SEL R2, R2, R3, !P1 ;  /* 0x0000000302027207 */ /* 0x000fca0004800000 */
[----:B------:R-:W-:Y:S01]  /*0330*/  IMAD R19, R2, R17, RZ ;  /* 0x0000001102137224 */ /* 0x000fe200078e02ff */
[----:B------:R-:W-:Y:S06]  /*0340*/  @!P0 BRA `(.L_x_1) ;  /* 0x0000000000c08947 */ /* 0x000fec0003800000 */
[----:B------:R-:W1:Y:S01]  /*0350*/  LDCU.64 UR4, c[0x0][0x380] ;  /* 0x00007000ff0477ac */ /* 0x000e620008000a00 */
[----:B------:R-:W-:Y:S01]  /*0360*/  LOP3.LUT R18, R17, 0x7ffffff8, RZ, 0xc0, !PT ;  /* 0x7ffffff811127812 */ /* 0x000fe200078ec0ff */
[----:B------:R-:W-:Y:S01]  /*0370*/  IMAD.MOV.U32 R16, RZ, RZ, R19 ;  /* 0x000000ffff107224 */ /* 0x000fe200078e0013 */
[----:B------:R-:W-:Y:S02]  /*0380*/  MOV R22, R14 ;  /* 0x0000000e00167202 */ /* 0x000fe40000000f00 */
[----:B------:R-:W-:Y:S01]  /*0390*/  IADD3 R20, PT, PT, -R18, RZ, RZ ;  /* 0x000000ff12147210 */ /* 0x000fe20007ffe1ff */
[----:B-1----:R-:W-:-:S04]  /*03a0*/  UIADD3 UR4, UP0, UPT, UR4, 0x10, URZ ;  /* 0x0000001004047890 */ /* 0x002fc8000ff1e0ff */
[----:B------:R-:W-:-:S12]  /*03b0*/  UIADD3.X UR5, UPT, UPT, URZ, UR5, URZ, UP0, !UPT ;  /* 0x00000005ff057290 */ /* 0x000fd800087fe4ff */
.L_x_2:
[----:B------:R-:W1:Y:S01]  /*03c0*/  LDC.64 R12, c[0x0][0x388] ;  /* 0x0000e200ff0c7b82 */ /* 0x000e620000000a00 */
[----:B------:R-:W-:Y:S02]  /*03d0*/  MOV R2, UR4 ;  /* 0x0000000400027c02 */ /* 0x000fe40008000f00 */
[----:B------:R-:W-:-:S03]  /*03e0*/  MOV R3, UR5 ;  /* 0x0000000500037c02 */ /* 0x000fc60008000f00 */
[----:B------:R-:W-:-:S05]  /*03f0*/  IMAD.WIDE R2, R16, 0x4, R2 ;  /* 0x0000000410027825 */ /* 0x000fca00078e0202 */
[----:B------:R-:W2:Y:S04]  /*0400*/  LDG.E R21, desc[UR6][R2.64+-0x10] ;  /* 0xfffff00602157981 */ /* 0x000ea8000c1e1900 */
[----:B------:R-:W3:Y:S04]  /*0410*/  LDG.E R23, desc[UR6][R2.64+-0xc] ;  /* 0xfffff40602177981 */ /* 0x000ee8000c1e1900 */
[----:B------:R-:W4:Y:S01]  /*0420*/  LDG.E R29, desc[UR6][R2.64+-0x8] ;  /* 0xfffff806021d7981 */ /* 0x000f22000c1e1900 */
[----:B-1----:R-:W-:-:S05]  /*0430*/  IMAD.WIDE R12, R22, 0x4, R12 ;  /* 0x00000004160c7825 */ /* 0x002fca00078e020c */
[----:B------:R1:W2:Y:S01]  /*0440*/  LDG.E R24, desc[UR6][R12.64] ;  /* 0x000000060c187981 */ /* 0x0002a2000c1e1900 */
[----:B------:R-:W-:-:S04]  /*0450*/  IMAD.WIDE R10, R15, 0x4, R12 ;  /* 0x000000040f0a7825 */ /* 0x000fc800078e020c */
[C---:B------:R-:W-:Y:S02]  /*0460*/  IMAD.WIDE R4, R15.reuse, 0x4, R10 ;  /* 0x000000040f047825 */ /* 0x040fe400078e020a */
[----:B------:R-:W3:Y:S02]  /*0470*/  LDG.E R10, desc[UR6][R10.64] ;  /* 0x000000060a0a7981 */ /* 0x000ee4000c1e1900 */
[C---:B------:R-:W-:Y:S02]  /*0480*/  IMAD.WIDE R6, R15.reuse, 0x4, R4 ;  /* 0x000000040f067825 */ /* 0x040fe400078e0204 */
[----:B------:R0:W4:Y:S02]  /*0490*/  LDG.E R28, desc[UR6][R4.64] ;  /* 0x00000006041c7981 */ /* 0x000124000c1e1900 */
[C---:B------:R-:W-:Y:S02]  /*04a0*/  IMAD.WIDE R8, R15.reuse, 0x4, R6 ;  /* 0x000000040f087825 */ /* 0x040fe400078e0206 */
[----:B------:R-:W4:Y:S02]  /*04b0*/  LDG.E R6, desc[UR6][R6.64] ;  /* 0x0000000606067981 */ /* 0x000f24000c1e1900 */
[----:B-1----:R-:W-:-:S05]  /*04c0*/  IMAD.WIDE R12, R15, 0x4, R8 ;  /* 0x000000040f0c7825 */ /* 0x002fca00078e0208 */
[----:B------:R-:W4:Y:S04]  /*04d0*/  LDG.E R11, desc[UR6][R12.64] ;  /* 0x000000060c0b7981 */ /* 0x000f28000c1e1900 */
[----:B------:R-:W4:Y:S04]  /*04e0*/  LDG.E R7, desc[UR6][R8.64] ;  /* 0x0000000608077981 */ /* 0x000f28000c1e1900 */
[----:B------:R-:W4:Y:S04]  /*04f0*/  LDG.E R9, desc[UR6][R2.64+-0x4] ;  /* 0xfffffc0602097981 */ /* 0x000f28000c1e1900 */
[----:B------:R-:W4:Y:S01]  /*0500*/  LDG.E R8, desc[UR6][R2.64+0x8] ;  /* 0x0000080602087981 */ /* 0x000f22000c1e1900 */
[----:B--2--5:R-:W-:Y:S01]  /*0510*/  FFMA R24, R21, R24, R26 ;  /* 0x0000001815187223 */ /* 0x024fe2000000001a */
[----:B0-----:R-:W-:-:S02]  /*0520*/  IMAD.WIDE R26, R15, 0x4, R12 ;  /* 0x000000040f1a7825 */ /* 0x001fc400078e020c */
[----:B------:R-:W2:Y:S04]  /*0530*/  LDG.E R21, desc[UR6][R2.64] ;  /* 0x0000000602157981 */ /* 0x000ea8000c1e1900 */
[----:B------:R-:W2:Y:S01]  /*0540*/  LDG.E R12, desc[UR6][R2.64+0x4] ;  /* 0x00000406020c7981 */ /* 0x000ea2000c1e1900 */
[----:B------:R-:W-:-:S03]  /*0550*/  IMAD.WIDE R4, R15, 0x4, R26 ;  /* 0x000000040f047825 */ /* 0x000fc600078e021a */
[----:B------:R-:W2:Y:S04]  /*0560*/  LDG.E R13, desc[UR6][R2.64+0xc] ;  /* 0x00000c06020d7981 */ /* 0x000ea8000c1e1900 */
[----:B------:R-:W2:Y:S04]  /*0570*/  LDG.E R4, desc[UR6][R4.64] ;  /* 0x0000000604047981 */ /* 0x000ea8000c1e1900 */
[----:B------:R-:W2:Y:S01]  /*0580*/  LDG.E R3, desc[UR6][R26.64] ;  /* 0x000000061a037981 */ /* 0x000ea2000c1e1900 */
[----:B---3--:R-:W-:Y:S01]  /*0590*/  FFMA R10, R23, R10, R24 ;  /* 0x0000000a170a7223 */ /* 0x008fe20000000018 */
[----:B------:R-:W-:-:S03]  /*05a0*/  IADD3 R20, PT, PT, R20, 0x8, RZ ;  /* 0x0000000814147810 */ /* 0x000fc60007ffe0ff */
[----:B----4-:R-:W-:Y:S01]  /*05b0*/  FFMA R10, R29, R28, R10 ;  /* 0x0000001c1d0a7223 */ /* 0x010fe2000000000a */
[----:B------:R-:W-:Y:S01]  /*05c0*/  ISETP.NE.AND P0, PT, R20, RZ, PT ;  /* 0x000000ff1400720c */ /* 0x000fe20003f05270 */
[----:B------:R-:W-:Y:S01]  /*05d0*/  IMAD R22, R15, 0x8, R22 ;  /* 0x000000080f167824 */ /* 0x000fe200078e0216 */
[----:B------:R-:W-:Y:S01]  /*05e0*/  IADD3 R16, PT, PT, R16, 0x8, RZ ;  /* 0x0000000810107810 */ /* 0x000fe20007ffe0ff */
[----:B------:R-:W-:-:S04]  /*05f0*/  FFMA R6, R9, R6, R10 ;  /* 0x0000000609067223 */ /* 0x000fc8000000000a */
[----:B--2---:R-:W-:-:S04]  /*0600*/  FFMA R7, R21, R7, R6 ;  /* 0x0000000715077223 */ /* 0x004fc80000000006 */
[----:B------:R-:W-:-:S04]  /*0610*/  FFMA R7, R12, R11, R7 ;  /* 0x0000000b0c077223 */ /* 0x000fc80000000007 */
[----:B------:R-:W-:-:S04]  /*0620*/  FFMA R8, R8, R3, R7 ;  /* 0x0000000308087223 */ /* 0x000fc80000000007 */
[----:B------:R-:W-:Y:S01]  /*0630*/  FFMA R26, R13, R4, R8 ;  /* 0x000000040d1a7223 */ /* 0x000fe20000000008 */
[----:B------:R-:W-:Y:S06]  /*0640*/  @P0 BRA `(.L_x_2) ;  /* 0xfffffffc005c0947 */ /* 0x000fec000383ffff */
.L_x_1:
[----:B------:R-:W-:Y:S05]  /*0650*/  @!P2 BRA `(.L_x_0) ;  /* 0x0000000000d4a947 */ /* 0x000fea0003800000 */
[----:B------:R-:W-:Y:S02]  /*0660*/  ISETP.GE.U32.AND P0, PT, R25, 0x4, PT ;  /* 0x000000041900780c */ /* 0x000fe40003f06070 */
[----:B------:R-:W-:-:S04]  /*0670*/  LOP3.LUT R12, R17, 0x3, RZ, 0xc0, !PT ;  /* 0x00000003110c7812 */ /* 0x000fc800078ec0ff */
[----:B------:R-:W-:-:S07]  /*0680*/  ISETP.NE.AND P1, PT, R12, RZ, PT ;  /* 0x000000ff0c00720c */ /* 0x000fce0003f25270 */
[----:B------:R-:W-:Y:S06]  /*0690*/  @!P0 BRA `(.L_x_3) ;  /* 0x0000000000588947 */ /* 0x000fec0003800000 */
[----:B------:R-:W1:Y:S01]  /*06a0*/  LDC.64 R8, c[0x0][0x388] ;  /* 0x0000e200ff087b82 */ /* 0x000e620000000a00 */
[----:B------:R-:W-:Y:S01]  /*06b0*/  IMAD R7, R18, R15, R14 ;  /* 0x0000000f12077224 */ /* 0x000fe200078e020e */
[----:B------:R-:W-:-:S06]  /*06c0*/  IADD3 R5, PT, PT, R19, R18, RZ ;  /* 0x0000001213057210 */ /* 0x000fcc0007ffe0ff */
[----:B------:R-:W2:Y:S01]  /*06d0*/  LDC.64 R2, c[0x0][0x380] ;  /* 0x0000e000ff027b82 */ /* 0x000ea20000000a00 */
[----:B-1----:R-:W-:-:S04]  /*06e0*/  IMAD.WIDE R8, R7, 0x4, R8 ;  /* 0x0000000407087825 */ /* 0x002fc800078e0208 */
[----:B------:R-:W-:Y:S02]  /*06f0*/  IMAD.WIDE R10, R15, 0x4, R8 ;  /* 0x000000040f0a7825 */ /* 0x000fe400078e0208 */
[----:B------:R-:W3:Y:S02]  /*0700*/  LDG.E R8, desc[UR6][R8.64] ;  /* 0x0000000608087981 */ /* 0x000ee4000c1e1900 */
[----:B--2---:R-:W-:-:S04]  /*0710*/  IMAD.WIDE R2, R5, 0x4, R2 ;  /* 0x0000000405027825 */ /* 0x004fc800078e0202 */
[C---:B------:R-:W-:Y:S01]  /*0720*/  IMAD.WIDE R4, R15.reuse, 0x4, R10 ;  /* 0x000000040f047825 */ /* 0x040fe200078e020a */
[----:B------:R-:W3:Y:S04]  /*0730*/  LDG.E R13, desc[UR6][R2.64] ;  /* 0x00000006020d7981 */ /* 0x000ee8000c1e1900 */
[----:B------:R-:W2:Y:S01]  /*0740*/  LDG.E R10, desc[UR6][R10.64] ;  /* 0x000000060a0a7981 */ /* 0x000ea2000c1e1900 */
[----:B------:R-:W-:-:S03]  /*0750*/  IMAD.WIDE R6, R15, 0x4, R4 ;  /* 0x000000040f067825 */ /* 0x000fc600078e0204 */
[----:B------:R-:W2:Y:S04]  /*0760*/  LDG.E R16, desc[UR6][R2.64+0x4] ;  /* 0x0000040602107981 */ /* 0x000ea8000c1e1900 */
[----:B------:R-:W4:Y:S04]  /*0770*/  LDG.E R21, desc[UR6][R4.64] ;  /* 0x0000000604157981 */ /* 0x000f28000c1e1900 */
[----:B------:R-:W4:Y:S04]  /*0780*/  LDG.E R20, desc[UR6][R2.64+0x8] ;  /* 0x0000080602147981 */ /* 0x000f28000c1e1900 */
[----:B------:R-:W4:Y:S04]  /*0790*/  LDG.E R22, desc[UR6][R2.64+0xc] ;  /* 0x00000c0602167981 */ /* 0x000f28000c1e1900 */
[----:B------:R-:W4:Y:S01]  /*07a0*/  LDG.E R6, desc[UR6][R6.64] ;  /* 0x0000000606067981 */ /* 0x000f22000c1e1900 */
[----:B------:R-:W-:Y:S01]  /*07b0*/  IADD3 R18, PT, PT, R18, 0x4, RZ ;  /* 0x0000000412127810 */ /* 0x000fe20007ffe0ff */
[----:B---3-5:R-:W-:-:S04]  /*07c0*/  FFMA R13, R13, R8, R26 ;  /* 0x000000080d0d7223 */ /* 0x028fc8000000001a */
[----:B--2---:R-:W-:-:S04]  /*07d0*/  FFMA R13, R16, R10, R13 ;  /* 0x0000000a100d7223 */ /* 0x004fc8000000000d */
[----:B----4-:R-:W-:-:S04]  /*07e0*/  FFMA R13, R20, R21, R13 ;  /* 0x00000015140d7223 */ /* 0x010fc8000000000d */
[----:B------:R-:W-:-:S07]  /*07f0*/  FFMA R26, R22, R6, R13 ;  /* 0x00000006161a7223 */ /* 0x000fce000000000d */
.L_x_3:
[----:B------:R-:W-:Y:S05]  /*0800*/  @!P1 BRA `(.L_x_0) ;  /* 0x0000000000689947 */ /* 0x000fea0003800000 */
[----:B------:R-:W1:Y:S01]  /*0810*/  LDC.64 R8, c[0x0][0x388] ;  /* 0x0000e200ff087b82 */ /* 0x000e620000000a00 */
[----:B------:R-:W-:Y:S02]  /*0820*/  ISETP.NE.AND P0, PT, R12, 0x1, PT ;  /* 0x000000010c00780c */ /* 0x000fe40003f05270 */
[----:B------:R-:W-:-:S04]  /*0830*/  LOP3.LUT R17, R17, 0x1, RZ, 0xc0, !PT ;  /* 0x0000000111117812 */ /* 0x000fc800078ec0ff */
[----:B------:R-:W-:Y:S01]  /*0840*/  ISETP.NE.U32.AND P1, PT, R17, 0x1, PT ;  /* 0x000000011100780c */ /* 0x000fe20003f25070 */
[----:B------:R-:W2:Y:S06]  /*0850*/  LDC.64 R6, c[0x0][0x380] ;  /* 0x0000e000ff067b82 */ /* 0x000eac0000000a00 */
[C---:B------:R-:W-:Y:S01]  /*0860*/  @P0 IMAD R13, R18.reuse, R15, R14 ;  /* 0x0000000f120d0224 */ /* 0x040fe200078e020e */
[----:B------:R-:W-:Y:S01]  /*0870*/  @P0 IADD3 R11, PT, PT, R19, R18, RZ ;  /* 0x00000012130b0210 */ /* 0x000fe20007ffe0ff */
[----:B------:R-:W3:Y:S01]  /*0880*/  LDC.64 R4, c[0x0][0x380] ;  /* 0x0000e000ff047b82 */ /* 0x000ee20000000a00 */
[----:B------:R-:W-:-:S04]  /*0890*/  @P0 IADD3 R18, PT, PT, R18, 0x2, RZ ;  /* 0x0000000212120810 */ /* 0x000fc80007ffe0ff */
[----:B------:R-:W-:-:S03]  /*08a0*/  @!P1 IADD3 R19, PT, PT, R19, R18, RZ ;  /* 0x0000001213139210 */ /* 0x000fc60007ffe0ff */
[----:B------:R-:W4:Y:S01]  /*08b0*/  LDC.64 R2, c[0x0][0x388] ;  /* 0x0000e200ff027b82 */ /* 0x000f220000000a00 */
[----:B-1----:R-:W-:-:S04]  /*08c0*/  @P0 IMAD.WIDE R8, R13, 0x4, R8 ;  /* 0x000000040d080825 */ /* 0x002fc800078e0208 */
[----:B------:R-:W-:Y:S01]  /*08d0*/  @!P1 IMAD R13, R18, R15, R14 ;  /* 0x0000000f120d9224 */ /* 0x000fe200078e020e */
[----:B------:R-:W4:Y:S01]  /*08e0*/  @P0 LDG.E R12, desc[UR6][R8.64] ;  /* 0x00000006080c0981 */ /* 0x000f22000c1e1900 */
[----:B--2---:R-:W-:-:S04]  /*08f0*/  @P0 IMAD.WIDE R6, R11, 0x4, R6 ;  /* 0x000000040b060825 */ /* 0x004fc800078e0206 */
[----:B------:R-:W-:Y:S01]  /*0900*/  @P0 IMAD.WIDE R10, R15, 0x4, R8 ;  /* 0x000000040f0a0825 */ /* 0x000fe200078e0208 */
[----:B------:R-:W2:Y:S04]  /*0910*/  @P0 LDG.E R17, desc[UR6][R6.64+0x4] ;  /* 0x0000040606110981 */ /* 0x000ea8000c1e1900 */
[----:B------:R-:W2:Y:S01]  /*0920*/  @P0 LDG.E R15, desc[UR6][R6.64] ;  /* 0x00000006060f0981 */ /* 0x000ea2000c1e1900 */
[----:B---3--:R-:W-:-:S03]  /*0930*/  @!P1 IMAD.WIDE R4, R19, 0x4, R4 ;  /* 0x0000000413049825 */ /* 0x008fc600078e0204 */
[----:B------:R-:W3:Y:S01]  /*0940*/  @P0 LDG.E R10, desc[UR6][R10.64] ;  /* 0x000000060a0a0981 */ /* 0x000ee2000c1e1900 */
[----:B----4-:R-:W-:-:S03]  /*0950*/  @!P1 IMAD.WIDE R2, R13, 0x4, R2 ;  /* 0x000000040d029825 */ /* 0x010fc600078e0202 */
[----:B------:R-:W4:Y:S04]  /*0960*/  @!P1 LDG.E R5, desc[UR6][R4.64] ;  /* 0x0000000604059981 */ /* 0x000f28000c1e1900 */
[----:B------:R-:W4:Y:S01]  /*0970*/  @!P1 LDG.E R2, desc[UR6][R2.64] ;  /* 0x0000000602029981 */ /* 0x000f22000c1e1900 */
[----:B--2--5:R-:W-:-:S04]  /*0980*/  @P0 FFMA R12, R15, R12, R26 ;  /* 0x0000000c0f0c0223 */ /* 0x024fc8000000001a */
[----:B---3--:R-:W-:-:S04]  /*0990*/  @P0 FFMA R26, R17, R10, R12 ;  /* 0x0000000a111a0223 */ /* 0x008fc8000000000c */
[----:B----4-:R-:W-:-:S07]  /*09a0*/  @!P1 FFMA R26, R5, R2, R26 ;  /* 0x00000002051a9223 */ /* 0x010fce000000001a */
.L_x_0:
[----:B------:R-:W1:Y:S02]  /*09b0*/  LDC.64 R2, c[0x0][0x398] ;  /* 0x0000e600ff027b82 */ /* 0x000e640000000a00 */
[----:B-1----:R-:W-:-:S05]  /*09c0*/  IMAD.WIDE R2, R0, 0x4, R2 ;  /* 0x0000000400027825 */ /* 0x002fca00078e0202 */
[----:B-----5:R-:W-:Y:S01]  /*09d0*/  STG.E desc[UR6][R2.64], R26 ;  /* 0x0000001a02007986 */ /* 0x020fe2000c101906 */
[----:B------:R-:W-:Y:S05]  /*09e0*/  EXIT ;  /* 0x000000000000794d */ /* 0x000fea0003800000 */
.L_x_4:
[----:B------:R-:W-:-:S00]  /*09f0*/  BRA `(.L_x_4) ;  /* 0xfffffffc00fc7947 */ /* 0x000fc0000383ffff */
[----:B------:R-:W-:-:S00]  /*0a00*/  NOP ;  /* 0x0000000000007918 */ /* 0x000fc00000000000 */
[----:B------:R-:W-:-:S00]  /*0a10*/  NOP ;  /* 0x0000000000007918 */ /* 0x000fc00000000000 */
[----:B------:R-:W-:-:S00]  /*0a20*/  NOP ;  /* 0x0000000000007918 */ /* 0x000fc00000000000 */
[----:B------:R-:W-:-:S00]  /*0a30*/  NOP ;  /* 0x0000000000007918 */ /* 0x000fc00000000000 */
[----:B------:R-:W-:-:S00]  /*0a40*/  NOP ;  /* 0x0000000000007918 */ /* 0x000fc00000000000 */
[----:B------:R-:W-:-:S00]  /*0a50*/  NOP ;  /* 0x0000000000007918 */ /* 0x000fc00000000000 */
[----:B------:R-:W-:-:S00]  /*0a60*/  NOP ;  /* 0x0000000000007918 */ /* 0x000fc00000000000 */
[----:B------:R-:W-:-:S00]  /*0a70*/  NOP ;  /* 0x0000000000007918 */ /* 0x000fc00000000000 */
.L_x_10:


//--------------------- .text._Z18dqn_forward_kernelPfS_S_S_iii --------------------------
	.section	.text._Z18dqn_forward_kernelPfS_S_S_iii,"ax",@progbits
	.align	128
        .global         _Z18dqn_forward_kernelPfS_S_S_iii
        .type           _Z18dqn_forward_kernelPfS_S_S_iii,@function
        .size           _Z18dqn_forward_kernelPfS_S_S_iii,(.L_x_11 - _Z18dqn_forward_kernelPfS_S_S_iii)
        .other          _Z18dqn_forward_kernelPfS_S_S_iii,@"STO_CUDA_ENTRY STV_DEFAULT"
_Z18dqn_forward_kernelPfS_S_S_iii:
.text._Z18dqn_forward_kernelPfS_S_S_iii:
        /* <DEDUP_REMOVED lines=60> */
.L_x_7:
        /* <DEDUP_REMOVED lines=41> */
.L_x_6:
        /* <DEDUP_REMOVED lines=27> */
.L_x_8:
        /* <DEDUP_REMOVED lines=27> */
.L_x_5:
[----:B------:R-:W1:Y:S01]  /*09b0*/  LDC.64 R2, c[0x0][0x398] ;  /* 0x0000e600ff027b82 */ /* 0x000e620000000a00 */
[----:B-----5:R-:W-:Y:S01]  /*09c0*/  FMNMX R5, RZ, R26, !PT ;  /* 0x0000001aff057209 */ /* 0x020fe20007800000 */
[----:B-1----:R-:W-:-:S05]  /*09d0*/  IMAD.WIDE R2, R0, 0x4, R2 ;  /* 0x0000000400027825 */ /* 0x002fca00078e0202 */
[----:B------:R-:W-:Y:S01]  /*09e0*/  STG.E desc[UR6][R2.64], R5 ;  /* 0x0000000502007986 */ /* 0x000fe2000c101906 */
[----:B------:R-:W-:Y:S05]  /*09f0*/  EXIT ;  /* 0x000000000000794d */ /* 0x000fea0003800000 */
.L_x_9:
        /* <DEDUP_REMOVED lines=16> */
.L_x_11:


//--------------------- .nv.shared.reserved.0     --------------------------
	.section	.nv.shared.reserved.0,"aw",@nobits
	.weak		__nv_reservedSMEM_offset_0_alias
	.size		__nv_reservedSMEM_offset_0_alias, 0, 64
	.other		__nv_reservedSMEM_offset_0_alias,@"STO_CUDA_RESERVED_SHARED STV_DEFAULT"
__nv_reservedSMEM_offset_0_alias:
	.zero		0
	.zero		64


//--------------------- .nv.constant0._Z17dqn_output_kernelPfS_S_S_iii --------------------------
	.section	.nv.constant0._Z17dqn_output_kernelPfS_S_S_iii,"a",@progbits
	.sectionflags	@""
	.align	4
.nv.constant0._Z17dqn_output_kernelPfS_S_S_iii:
	.zero		940


//--------------------- .nv.constant0._Z18dqn_forward_kernelPfS_S_S_iii --------------------------
	.section	.nv.constant0._Z18dqn_forward_kernelPfS_S_S_iii,"a",@progbits
	.sectionflags	@""
	.align	4
.nv.constant0._Z18dqn_forward_kernelPfS_S_S_iii:
	.zero		940


//--------------------- SYMBOLS --------------------------

	.type		.nv.reservedSmem.offset0,@object
	.size		.nv.reservedSmem.offset0,0x4
